//
// Generated by NVIDIA NVVM Compiler
//
// Compiler Build ID: CL-36424714
// Cuda compilation tools, release 13.0, V13.0.88
// Based on NVVM 20.0.0
//

.version 9.0
.target sm_100
.address_size 64

	// .globl	cuda_prep

.visible .entry cuda_prep(
	.param .u16 cuda_prep_param_0,
	.param .u64 .ptr .align 1 cuda_prep_param_1,
	.param .u64 .ptr .align 1 cuda_prep_param_2
)
{
	.reg .pred 	%p<9>;
	.reg .b16 	%rs<8>;
	.reg .b32 	%r<19>;
	.reg .b64 	%rd<15>;

	ld.param.u16 	%rs2, [cuda_prep_param_0];
	ld.param.u64 	%rd5, [cuda_prep_param_1];
	ld.param.u64 	%rd6, [cuda_prep_param_2];
	cvta.to.global.u64 	%rd1, %rd6;
	cvta.to.global.u64 	%rd2, %rd5;
	mov.u32 	%r6, %ctaid.x;
	mov.u32 	%r7, %ntid.x;
	mov.u32 	%r8, %tid.x;
	mad.lo.s32 	%r1, %r6, %r7, %r8;
	mov.u32 	%r9, %ctaid.y;
	mov.u32 	%r10, %ntid.y;
	mov.u32 	%r11, %tid.y;
	mad.lo.s32 	%r12, %r9, %r10, %r11;
	cvt.u32.u16 	%r3, %rs2;
	setp.ge.s32 	%p1, %r1, %r3;
	setp.ge.u32 	%p2, %r12, %r3;
	or.pred  	%p3, %p1, %p2;
	@%p3 bra 	$L__BB0_11;
	mad.lo.s32 	%r4, %r1, %r3, %r12;
	shl.b32 	%r5, %r4, 2;
	cvt.s64.s32 	%rd7, %r4;
	add.s64 	%rd3, %rd2, %rd7;
	ld.global.u8 	%rs3, [%rd3];
	setp.eq.s16 	%p4, %rs3, 0;
	@%p4 bra 	$L__BB0_3;
	mul.wide.s32 	%rd8, %r5, 4;
	add.s64 	%rd9, %rd1, %rd8;
	mov.b32 	%r13, 0;
	st.global.u32 	[%rd9], %r13;
	st.global.u32 	[%rd9+4], %r13;
	st.global.u32 	[%rd9+8], %r13;
	st.global.u32 	[%rd9+12], %r13;
	bra.uni 	$L__BB0_11;
$L__BB0_3:
	cvt.u64.u16 	%rd10, %rs2;
	add.s64 	%rd11, %rd3, %rd10;
	ld.global.u8 	%rs4, [%rd11];
	setp.eq.s16 	%p5, %rs4, 0;
	mul.wide.s32 	%rd12, %r5, 4;
	add.s64 	%rd4, %rd1, %rd12;
	@%p5 bra 	$L__BB0_5;
	mov.b32 	%r14, 0;
	st.global.u32 	[%rd4], %r14;
$L__BB0_5:
	sub.s32 	%r15, %r4, %r3;
	cvt.s64.s32 	%rd13, %r15;
	add.s64 	%rd14, %rd2, %rd13;
	ld.global.u8 	%rs5, [%rd14];
	setp.eq.s16 	%p6, %rs5, 0;
	@%p6 bra 	$L__BB0_7;
	mov.b32 	%r16, 0;
	st.global.u32 	[%rd4+4], %r16;
$L__BB0_7:
	ld.global.u8 	%rs6, [%rd3+1];
	setp.eq.s16 	%p7, %rs6, 0;
	@%p7 bra 	$L__BB0_9;
	mov.b32 	%r17, 0;
	st.global.u32 	[%rd4+8], %r17;
$L__BB0_9:
	ld.global.u8 	%rs7, [%rd3+-1];
	setp.eq.s16 	%p8, %rs7, 0;
	@%p8 bra 	$L__BB0_11;
	mov.b32 	%r18, 0;
	st.global.u32 	[%rd4+12], %r18;
$L__BB0_11:
	ret;

}


// ===== COMPILED SASS (sm_100) =====

	.target	sm_100

	.elftype	@"ET_EXEC"


//--------------------- .note.nv.tkinfo           --------------------------
	.section	.note.nv.tkinfo,"",@"SHT_NOTE"
	.sectionflags	@"SHF_NOTE_NV_TKINFO"
	.tkinfo
        /*0018*/ 	.word	0x00000002
        /*0030*/ 	.string	""
        /*0030*/ 	.string	"ptxas"
        /*0030*/ 	.string	"Cuda compilation tools, release 13.0, V13.0.88"
        /*0030*/ 	.string	"Build cuda_13.0.r13.0/compiler.36424714_0"
        /*0030*/ 	.string	"-arch sm_100 -m 64 "



//--------------------- .note.nv.cuinfo           --------------------------
	.section	.note.nv.cuinfo,"",@"SHT_NOTE"
	.sectionflags	@"SHF_NOTE_NV_CUINFO"
        /*0018*/ 	.short	0x0002
        /*001a*/ 	.short	0x0064
        /*001c*/ 	.short	0x0082
	.zero		2


//--------------------- .nv.info                  --------------------------
	.section	.nv.info,"",@"SHT_CUDA_INFO"
	.align	4


	//----- nvinfo : EIATTR_REGCOUNT
	.align		4
        /*0000*/ 	.byte	0x04, 0x2f
        /*0002*/ 	.short	(.L_1 - .L_0)
	.align		4
.L_0:
        /*0004*/ 	.word	index@(cuda_prep)
        /*0008*/ 	.word	0x0000000e


	//----- nvinfo : EIATTR_FRAME_SIZE
	.align		4
.L_1:
        /*000c*/ 	.byte	0x04, 0x11
        /*000e*/ 	.short	(.L_3 - .L_2)
	.align		4
.L_2:
        /*0010*/ 	.word	index@(cuda_prep)
        /*0014*/ 	.word	0x00000000


	//----- nvinfo : EIATTR_MIN_STACK_SIZE
	.align		4
.L_3:
        /*0018*/ 	.byte	0x04, 0x12
        /*001a*/ 	.short	(.L_5 - .L_4)
	.align		4
.L_4:
        /*001c*/ 	.word	index@(cuda_prep)
        /*0020*/ 	.word	0x00000000
.L_5:


//--------------------- .nv.compat                --------------------------
	.section	.nv.compat,"",@"SHT_CUDA_COMPAT_INFO"
	.align	4
        /*0000*/ 	.byte	0x02, 0x09, 0x00, 0x00, 0x02, 0x02, 0x01, 0x00, 0x02, 0x05, 0x05, 0x00, 0x03, 0x07, 0x01, 0x01
        /*0010*/ 	.byte	0x02, 0x03, 0x00, 0x00, 0x02, 0x06, 0x01, 0x00, 0x04, 0x0b, 0x08, 0x00, 0x09, 0x00, 0x00, 0x00
        /*0020*/ 	.byte	0x00, 0x00, 0x00, 0x00


//--------------------- .nv.info.cuda_prep        --------------------------
	.section	.nv.info.cuda_prep,"",@"SHT_CUDA_INFO"
	.sectionflags	@""
	.align	4


	//----- nvinfo : EIATTR_CUDA_API_VERSION
	.align		4
        /*0000*/ 	.byte	0x04, 0x37
        /*0002*/ 	.short	(.L_7 - .L_6)
.L_6:
        /*0004*/ 	.word	0x00000082


	//----- nvinfo : EIATTR_KPARAM_INFO
	.align		4
.L_7:
        /*0008*/ 	.byte	0x04, 0x17
        /*000a*/ 	.short	(.L_9 - .L_8)
.L_8:
        /*000c*/ 	.word	0x00000000
        /*0010*/ 	.short	0x0002
        /*0012*/ 	.short	0x0010
        /*0014*/ 	.byte	0x00, 0xf5, 0x21, 0x00


	//----- nvinfo : EIATTR_KPARAM_INFO
	.align		4
.L_9:
        /*0018*/ 	.byte	0x04, 0x17
        /*001a*/ 	.short	(.L_11 - .L_10)
.L_10:
        /*001c*/ 	.word	0x00000000
        /*0020*/ 	.short	0x0001
        /*0022*/ 	.short	0x0008
        /*0024*/ 	.byte	0x00, 0xf5, 0x21, 0x00


	//----- nvinfo : EIATTR_KPARAM_INFO
	.align		4
.L_11:
        /*0028*/ 	.byte	0x04, 0x17
        /*002a*/ 	.short	(.L_13 - .L_12)
.L_12:
        /*002c*/ 	.word	0x00000000
        /*0030*/ 	.short	0x0000
        /*0032*/ 	.short	0x0000
        /*0034*/ 	.byte	0x00, 0xf0, 0x09, 0x00


	//----- nvinfo : EIATTR_SPARSE_MMA_MASK
	.align		4
.L_13:
        /*0038*/ 	.byte	0x03, 0x50
        /*003a*/ 	.short	0x0000


	//----- nvinfo : EIATTR_MAXREG_COUNT
	.align		4
        /*003c*/ 	.byte	0x03, 0x1b
        /*003e*/ 	.short	0x00ff


	//----- nvinfo : EIATTR_MERCURY_ISA_VERSION
	.align		4
        /*0040*/ 	.byte	0x03, 0x5f
        /*0042*/ 	.short	0x0101


	//----- nvinfo : EIATTR_VRC_CTA_INIT_COUNT
	.align		4
        /*0044*/ 	.byte	0x02, 0x4a
	.zero		1
	.zero		1


	//----- nvinfo : EIATTR_EXIT_INSTR_OFFSETS
	.align		4
        /*0048*/ 	.byte	0x04, 0x1c
        /*004a*/ 	.short	(.L_15 - .L_14)


	//   ....[0]....
.L_14:
        /*004c*/ 	.word	0x000000d0


	//   ....[1]....
        /*0050*/ 	.word	0x000001c0


	//   ....[2]....
        /*0054*/ 	.word	0x00000300


	//   ....[3]....
        /*0058*/ 	.word	0x00000320


	//----- nvinfo : EIATTR_CBANK_PARAM_SIZE
	.align		4
.L_15:
        /*005c*/ 	.byte	0x03, 0x19
        /*005e*/ 	.short	0x0018


	//----- nvinfo : EIATTR_PARAM_CBANK
	.align		4
        /*0060*/ 	.byte	0x04, 0x0a
        /*0062*/ 	.short	(.L_17 - .L_16)
	.align		4
.L_16:
        /*0064*/ 	.word	index@(.nv.constant0.cuda_prep)
        /*0068*/ 	.short	0x0380
        /*006a*/ 	.short	0x0018


	//----- nvinfo : EIATTR_SW_WAR
	.align		4
.L_17:
        /*006c*/ 	.byte	0x04, 0x36
        /*006e*/ 	.short	(.L_19 - .L_18)
.L_18:
        /*0070*/ 	.word	0x00000008
.L_19:


//--------------------- .nv.callgraph             --------------------------
	.section	.nv.callgraph,"",@"SHT_CUDA_CALLGRAPH"
	.align	4
	.sectionentsize	8
	.align		4
        /*0000*/ 	.word	0x00000000
	.align		4
        /*0004*/ 	.word	0xffffffff
	.align		4
        /*0008*/ 	.word	0x00000000
	.align		4
        /*000c*/ 	.word	0xfffffffe
	.align		4
        /*0010*/ 	.word	0x00000000
	.align		4
        /*0014*/ 	.word	0xfffffffd
	.align		4
        /*0018*/ 	.word	0x00000000
	.align		4
        /*001c*/ 	.word	0xfffffffc


//--------------------- .text.cuda_prep           --------------------------
	.section	.text.cuda_prep,"ax",@progbits
	.align	128
        .global         cuda_prep
        .type           cuda_prep,@function
        .size           cuda_prep,(.L_x_1 - cuda_prep)
        .other          cuda_prep,@"STO_CUDA_ENTRY STV_DEFAULT"
cuda_prep:
.text.cuda_prep:
[----:B------:R-:W-:Y:S01]  /*0000*/  LDC R1, c[0x0][0x37c] ;  /* 0x0000df00ff017b82 */ /* 0x000fe20000000800 */
[----:B------:R-:W0:Y:S07]  /*0010*/  S2R R2, SR_TID.Y ;  /* 0x0000000000027919 */ /* 0x000e2e0000002200 */
[----:B------:R-:W1:Y:S01]  /*0020*/  LDC R0, c[0x0][0x360] ;  /* 0x0000d800ff007b82 */ /* 0x000e620000000800 */
[----:B------:R-:W2:Y:S01]  /*0030*/  LDCU UR4, c[0x0][0x380] ;  /* 0x00007000ff0477ac */ /* 0x000ea20008000800 */
[----:B------:R-:W1:Y:S06]  /*0040*/  S2R R5, SR_TID.X ;  /* 0x0000000000057919 */ /* 0x000e6c0000002100 */
[----:B------:R-:W0:Y:S08]  /*0050*/  S2UR UR6, SR_CTAID.Y ;  /* 0x00000000000679c3 */ /* 0x000e300000002600 */
[----:B------:R-:W0:Y:S01]  /*0060*/  LDC R3, c[0x0][0x364] ;  /* 0x0000d900ff037b82 */ /* 0x000e220000000800 */
[----:B--2---:R-:W-:-:S07]  /*0070*/  ULOP3.LUT UR4, UR4, 0xffff, URZ, 0xc0, !UPT ;  /* 0x0000ffff04047892 */ /* 0x004fce000f8ec0ff */
[----:B------:R-:W1:Y:S01]  /*0080*/  S2UR UR5, SR_CTAID.X ;  /* 0x00000000000579c3 */ /* 0x000e620000002500 */
[----:B0-----:R-:W-:-:S05]  /*0090*/  IMAD R3, R3, UR6, R2 ;  /* 0x0000000603037c24 */ /* 0x001fca000f8e0202 */
[----:B------:R-:W-:Y:S01]  /*00a0*/  ISETP.GE.U32.AND P0, PT, R3, UR4, PT ;  /* 0x0000000403007c0c */ /* 0x000fe2000bf06070 */
[----:B-1----:R-:W-:-:S05]  /*00b0*/  IMAD R0, R0, UR5, R5 ;  /* 0x0000000500007c24 */ /* 0x002fca000f8e0205 */
[----:B------:R-:W-:-:S13]  /*00c0*/  ISETP.GE.OR P0, PT, R0, UR4, P0 ;  /* 0x0000000400007c0c */ /* 0x000fda0008706670 */
[----:B------:R-:W-:Y:S05]  /*00d0*/  @P0 EXIT ;  /* 0x000000000000094d */ /* 0x000fea0003800000 */
[----:B------:R-:W0:Y:S01]  /*00e0*/  LDCU.64 UR8, c[0x0][0x388] ;  /* 0x00007100ff0877ac */ /* 0x000e220008000a00 */
[----:B------:R-:W-:Y:S01]  /*00f0*/  IMAD R0, R0, UR4, R3 ;  /* 0x0000000400007c24 */ /* 0x000fe2000f8e0203 */
[----:B------:R-:W1:Y:S04]  /*0100*/  LDCU.64 UR6, c[0x0][0x358] ;  /* 0x00006b00ff0677ac */ /* 0x000e680008000a00 */
[----:B0-----:R-:W-:-:S04]  /*0110*/  IADD3 R2, P0, PT, R0, UR8, RZ ;  /* 0x0000000800027c10 */ /* 0x001fc8000ff1e0ff */
[----:B------:R-:W-:-:S05]  /*0120*/  LEA.HI.X.SX32 R3, R0, UR9, 0x1, P0 ;  /* 0x0000000900037c11 */ /* 0x000fca00080f0eff */
[----:B-1----:R-:W2:Y:S01]  /*0130*/  LDG.E.U8 R4, desc[UR6][R2.64] ;  /* 0x0000000602047981 */ /* 0x002ea2000c1e1100 */
[----:B------:R-:W-:Y:S01]  /*0140*/  IMAD.SHL.U32 R11, R0, 0x4, RZ ;  /* 0x00000004000b7824 */ /* 0x000fe200078e00ff */
[----:B--2---:R-:W-:-:S13]  /*0150*/  ISETP.NE.AND P0, PT, R4, RZ, PT ;  /* 0x000000ff0400720c */ /* 0x004fda0003f05270 */
[----:B------:R-:W0:Y:S02]  /*0160*/  @P0 LDC.64 R4, c[0x0][0x390] ;  /* 0x0000e400ff040b82 */ /* 0x000e240000000a00 */
[----:B0-----:R-:W-:-:S05]  /*0170*/  @P0 IMAD.WIDE R4, R11, 0x4, R4 ;  /* 0x000000040b040825 */ /* 0x001fca00078e0204 */
[----:B------:R0:W-:Y:S04]  /*0180*/  @P0 STG.E desc[UR6][R4.64], RZ ;  /* 0x000000ff04000986 */ /* 0x0001e8000c101906 */
[----:B------:R0:W-:Y:S04]  /*0190*/  @P0 STG.E desc[UR6][R4.64+0x4], RZ ;  /* 0x000004ff04000986 */ /* 0x0001e8000c101906 */
[----:B------:R0:W-:Y:S04]  /*01a0*/  @P0 STG.E desc[UR6][R4.64+0x8], RZ ;  /* 0x000008ff04000986 */ /* 0x0001e8000c101906 */
[----:B------:R0:W-:Y:S01]  /*01b0*/  @P0 STG.E desc[UR6][R4.64+0xc], RZ ;  /* 0x00000cff04000986 */ /* 0x0001e2000c101906 */
[----:B------:R-:W-:Y:S05]  /*01c0*/  @P0 EXIT ;  /* 0x000000000000094d */ /* 0x000fea0003800000 */
[----:B------:R-:W0:Y:S01]  /*01d0*/  LDCU.U16 UR5, c[0x0][0x380] ;  /* 0x00007000ff0577ac */ /* 0x000e220008000400 */
[----:B------:R-:W1:Y:S01]  /*01e0*/  LDC.64 R8, c[0x0][0x390] ;  /* 0x0000e400ff087b82 */ /* 0x000e620000000a00 */
[----:B0-----:R-:W-:-:S05]  /*01f0*/  IADD3 R4, P0, PT, R2, UR5, RZ ;  /* 0x0000000502047c10 */ /* 0x001fca000ff1e0ff */
[----:B------:R-:W-:-:S05]  /*0200*/  IMAD.X R5, RZ, RZ, R3, P0 ;  /* 0x000000ffff057224 */ /* 0x000fca00000e0603 */
[----:B------:R-:W2:Y:S01]  /*0210*/  LDG.E.U8 R4, desc[UR6][R4.64] ;  /* 0x0000000604047981 */ /* 0x000ea2000c1e1100 */
[----:B------:R-:W-:Y:S02]  /*0220*/  VIADD R0, R0, -UR4 ;  /* 0x8000000400007c36 */ /* 0x000fe40008000000 */
[----:B-1----:R-:W-:-:S03]  /*0230*/  IMAD.WIDE R8, R11, 0x4, R8 ;  /* 0x000000040b087825 */ /* 0x002fc600078e0208 */
[----:B------:R-:W-:-:S04]  /*0240*/  IADD3 R6, P1, PT, R0, UR8, RZ ;  /* 0x0000000800067c10 */ /* 0x000fc8000ff3e0ff */
[----:B------:R-:W-:Y:S02]  /*0250*/  LEA.HI.X.SX32 R7, R0, UR9, 0x1, P1 ;  /* 0x0000000900077c11 */ /* 0x000fe400088f0eff */
[----:B--2---:R-:W-:-:S13]  /*0260*/  ISETP.NE.AND P0, PT, R4, RZ, PT ;  /* 0x000000ff0400720c */ /* 0x004fda0003f05270 */
[----:B------:R0:W-:Y:S04]  /*0270*/  @P0 STG.E desc[UR6][R8.64], RZ ;  /* 0x000000ff08000986 */ /* 0x0001e8000c101906 */
[----:B------:R-:W2:Y:S02]  /*0280*/  LDG.E.U8 R6, desc[UR6][R6.64] ;  /* 0x0000000606067981 */ /* 0x000ea4000c1e1100 */
[----:B--2---:R-:W-:-:S13]  /*0290*/  ISETP.NE.AND P0, PT, R6, RZ, PT ;  /* 0x000000ff0600720c */ /* 0x004fda0003f05270 */
[----:B------:R0:W-:Y:S04]  /*02a0*/  @P0 STG.E desc[UR6][R8.64+0x4], RZ ;  /* 0x000004ff08000986 */ /* 0x0001e8000c101906 */
[----:B------:R-:W2:Y:S02]  /*02b0*/  LDG.E.U8 R0, desc[UR6][R2.64+0x1] ;  /* 0x0000010602007981 */ /* 0x000ea4000c1e1100 */
[----:B--2---:R-:W-:-:S13]  /*02c0*/  ISETP.NE.AND P0, PT, R0, RZ, PT ;  /* 0x000000ff0000720c */ /* 0x004fda0003f05270 */
[----:B------:R0:W-:Y:S04]  /*02d0*/  @P0 STG.E desc[UR6][R8.64+0x8], RZ ;  /* 0x000008ff08000986 */ /* 0x0001e8000c101906 */
[----:B------:R-:W2:Y:S02]  /*02e0*/  LDG.E.U8 R0, desc[UR6][R2.64+-0x1] ;  /* 0xffffff0602007981 */ /* 0x000ea4000c1e1100 */
[----:B--2---:R-:W-:-:S13]  /*02f0*/  ISETP.NE.AND P0, PT, R0, RZ, PT ;  /* 0x000000ff0000720c */ /* 0x004fda0003f05270 */
[----:B0-----:R-:W-:Y:S05]  /*0300*/  @!P0 EXIT ;  /* 0x000000000000894d */ /* 0x001fea0003800000 */
[----:B------:R-:W-:Y:S01]  /*0310*/  STG.E desc[UR6][R8.64+0xc], RZ ;  /* 0x00000cff08007986 */ /* 0x000fe2000c101906 */
[----:B------:R-:W-:Y:S05]  /*0320*/  EXIT ;  /* 0x000000000000794d */ /* 0x000fea0003800000 */
.L_x_0:
[----:B------:R-:W-:-:S00]  /*0330*/  BRA `(.L_x_0) ;  /* 0xfffffffc00fc7947 */ /* 0x000fc0000383ffff */
[----:B------:R-:W-:-:S00]  /*0340*/  NOP ;  /* 0x0000000000007918 */ /* 0x000fc00000000000 */
        /* <DEDUP_REMOVED lines=11> */
.L_x_1:


//--------------------- .nv.shared.reserved.0     --------------------------
	.section	.nv.shared.reserved.0,"aw",@nobits
	.weak		__nv_reservedSMEM_offset_0_alias
	.size		__nv_reservedSMEM_offset_0_alias, 0, 64
	.other		__nv_reservedSMEM_offset_0_alias,@"STO_CUDA_RESERVED_SHARED STV_DEFAULT"
__nv_reservedSMEM_offset_0_alias:
	.zero		0
	.zero		64


//--------------------- .nv.constant0.cuda_prep   --------------------------
	.section	.nv.constant0.cuda_prep,"a",@progbits
	.sectionflags	@""
	.align	4
.nv.constant0.cuda_prep:
	.zero		920


//--------------------- SYMBOLS --------------------------

	.type		.nv.reservedSmem.offset0,@object
	.size		.nv.reservedSmem.offset0,0x4
